	.headerflags	@"EF_CUDA_TEXMODE_UNIFIED EF_CUDA_64BIT_ADDRESS EF_CUDA_ACCELERATORS EF_CUDA_SM90 EF_CUDA_VIRTUAL_SM(EF_CUDA_SM90)"
	.elftype	@"ET_EXEC"


//--------------------- .nv.info                  --------------------------
	.section	.nv.info,"",@"SHT_CUDA_INFO"
	.align	4


	//----- nvinfo : EIATTR_REGCOUNT
	.align		4
        /*0000*/ 	.byte	0x04, 0x2f
        /*0002*/ 	.short	(.L_3 - .L_2)
	.align		4
.L_2:
        /*0004*/ 	.word	index@(triton_poi_fused__native_batch_norm_legit_no_training_relu_6)
        /*0008*/ 	.word	0x00000012


	//----- nvinfo : EIATTR_MIN_STACK_SIZE
	.align		4
.L_3:
        /*000c*/ 	.byte	0x04, 0x12
        /*000e*/ 	.short	(.L_5 - .L_4)
	.align		4
.L_4:
        /*0010*/ 	.word	index@(triton_poi_fused__native_batch_norm_legit_no_training_relu_6)
        /*0014*/ 	.word	0x00000000


	//----- nvinfo : EIATTR_FRAME_SIZE
	.align		4
.L_5:
        /*0018*/ 	.byte	0x04, 0x11
        /*001a*/ 	.short	(.L_7 - .L_6)
	.align		4
.L_6:
        /*001c*/ 	.word	index@(triton_poi_fused__native_batch_norm_legit_no_training_relu_6)
        /*0020*/ 	.word	0x00000000


	//----- nvinfo : EIATTR_MIN_STACK_SIZE
	.align		4
.L_7:
        /*0024*/ 	.byte	0x04, 0x12
        /*0026*/ 	.short	(.L_9 - .L_8)
	.align		4
.L_8:
        /*0028*/ 	.word	index@(triton_poi_fused__native_batch_norm_legit_no_training_relu_6)
        /*002c*/ 	.word	0x00000000
.L_9:


//--------------------- .nv.info.triton_poi_fused__native_batch_norm_legit_no_training_relu_6 --------------------------
	.section	.nv.info.triton_poi_fused__native_batch_norm_legit_no_training_relu_6,"",@"SHT_CUDA_INFO"
	.sectionflags	@""
	.align	4


	//----- nvinfo : EIATTR_CUDA_API_VERSION
	.align		4
        /*0000*/ 	.byte	0x04, 0x37
        /*0002*/ 	.short	(.L_11 - .L_10)
.L_10:
        /*0004*/ 	.word	0x0000007c


	//----- nvinfo : EIATTR_KPARAM_INFO
	.align		4
.L_11:
        /*0008*/ 	.byte	0x04, 0x17
        /*000a*/ 	.short	(.L_13 - .L_12)
.L_12:
        /*000c*/ 	.word	0x00000000
        /*0010*/ 	.short	0x0006
        /*0012*/ 	.short	0x0030
        /*0014*/ 	.byte	0x00, 0xf0, 0x11, 0x00


	//----- nvinfo : EIATTR_KPARAM_INFO
	.align		4
.L_13:
        /*0018*/ 	.byte	0x04, 0x17
        /*001a*/ 	.short	(.L_15 - .L_14)
.L_14:
        /*001c*/ 	.word	0x00000000
        /*0020*/ 	.short	0x0005
        /*0022*/ 	.short	0x0028
        /*0024*/ 	.byte	0x00, 0xf4, 0x21, 0x00


	//----- nvinfo : EIATTR_KPARAM_INFO
	.align		4
.L_15:
        /*0028*/ 	.byte	0x04, 0x17
        /*002a*/ 	.short	(.L_17 - .L_16)
.L_16:
        /*002c*/ 	.word	0x00000000
        /*0030*/ 	.short	0x0004
        /*0032*/ 	.short	0x0020
        /*0034*/ 	.byte	0x00, 0xf4, 0x21, 0x00


	//----- nvinfo : EIATTR_KPARAM_INFO
	.align		4
.L_17:
        /*0038*/ 	.byte	0x04, 0x17
        /*003a*/ 	.short	(.L_19 - .L_18)
.L_18:
        /*003c*/ 	.word	0x00000000
        /*0040*/ 	.short	0x0003
        /*0042*/ 	.short	0x0018
        /*0044*/ 	.byte	0x00, 0xf4, 0x21, 0x00


	//----- nvinfo : EIATTR_KPARAM_INFO
	.align		4
.L_19:
        /*0048*/ 	.byte	0x04, 0x17
        /*004a*/ 	.short	(.L_21 - .L_20)
.L_20:
        /*004c*/ 	.word	0x00000000
        /*0050*/ 	.short	0x0002
        /*0052*/ 	.short	0x0010
        /*0054*/ 	.byte	0x00, 0xf4, 0x21, 0x00


	//----- nvinfo : EIATTR_KPARAM_INFO
	.align		4
.L_21:
        /*0058*/ 	.byte	0x04, 0x17
        /*005a*/ 	.short	(.L_23 - .L_22)
.L_22:
        /*005c*/ 	.word	0x00000000
        /*0060*/ 	.short	0x0001
        /*0062*/ 	.short	0x0008
        /*0064*/ 	.byte	0x00, 0xf4, 0x21, 0x00


	//----- nvinfo : EIATTR_KPARAM_INFO
	.align		4
.L_23:
        /*0068*/ 	.byte	0x04, 0x17
        /*006a*/ 	.short	(.L_25 - .L_24)
.L_24:
        /*006c*/ 	.word	0x00000000
        /*0070*/ 	.short	0x0000
        /*0072*/ 	.short	0x0000
        /*0074*/ 	.byte	0x00, 0xf4, 0x21, 0x00


	//----- nvinfo : EIATTR_SPARSE_MMA_MASK
	.align		4
.L_25:
        /*0078*/ 	.byte	0x03, 0x50
        /*007a*/ 	.short	0x0000


	//----- nvinfo : EIATTR_MAXREG_COUNT
	.align		4
        /*007c*/ 	.byte	0x03, 0x1b
        /*007e*/ 	.short	0x00ff


	//----- nvinfo : EIATTR_EXIT_INSTR_OFFSETS
	.align		4
        /*0080*/ 	.byte	0x04, 0x1c
        /*0082*/ 	.short	(.L_27 - .L_26)


	//   ....[0]....
.L_26:
        /*0084*/ 	.word	0x000003d0


	//----- nvinfo : EIATTR_REQNTID
	.align		4
.L_27:
        /*0088*/ 	.byte	0x04, 0x10
        /*008a*/ 	.short	(.L_29 - .L_28)
.L_28:
        /*008c*/ 	.word	0x00000100
        /*0090*/ 	.word	0x00000001
        /*0094*/ 	.word	0x00000001


	//----- nvinfo : EIATTR_CBANK_PARAM_SIZE
	.align		4
.L_29:
        /*0098*/ 	.byte	0x03, 0x19
        /*009a*/ 	.short	0x0034


	//----- nvinfo : EIATTR_PARAM_CBANK
	.align		4
        /*009c*/ 	.byte	0x04, 0x0a
        /*009e*/ 	.short	(.L_31 - .L_30)
	.align		4
.L_30:
        /*00a0*/ 	.word	index@(.nv.constant0.triton_poi_fused__native_batch_norm_legit_no_training_relu_6)
        /*00a4*/ 	.short	0x0210
        /*00a6*/ 	.short	0x0034


	//----- nvinfo : EIATTR_SW_WAR
	.align		4
.L_31:
        /*00a8*/ 	.byte	0x04, 0x36
        /*00aa*/ 	.short	(.L_33 - .L_32)
.L_32:
        /*00ac*/ 	.word	0x00000008
.L_33:


//--------------------- .nv.callgraph             --------------------------
	.section	.nv.callgraph,"",@"SHT_CUDA_CALLGRAPH"
	.align	4
	.sectionentsize	8
	.align		4
        /*0000*/ 	.word	0x00000000
	.align		4
        /*0004*/ 	.word	0xffffffff
	.align		4
        /*0008*/ 	.word	0x00000000
	.align		4
        /*000c*/ 	.word	0xfffffffe
	.align		4
        /*0010*/ 	.word	0x00000000
	.align		4
        /*0014*/ 	.word	0xfffffffd
	.align		4
        /*0018*/ 	.word	0x00000000
	.align		4
        /*001c*/ 	.word	0xfffffffc


//--------------------- .nv.constant4             --------------------------
	.section	.nv.constant4,"a",@progbits
	.align	8
	.align		8
.nv.constant4:
        /*0000*/ 	.dword	_$_str
	.align		8
        /*0008*/ 	.dword	_$_str_$_2


//--------------------- .text.triton_poi_fused__native_batch_norm_legit_no_training_relu_6 --------------------------
	.section	.text.triton_poi_fused__native_batch_norm_legit_no_training_relu_6,"ax",@progbits
	.align	128
        .global         triton_poi_fused__native_batch_norm_legit_no_training_relu_6
        .type           triton_poi_fused__native_batch_norm_legit_no_training_relu_6,@function
        .size           triton_poi_fused__native_batch_norm_legit_no_training_relu_6,(.L_x_1 - triton_poi_fused__native_batch_norm_legit_no_training_relu_6)
        .other          triton_poi_fused__native_batch_norm_legit_no_training_relu_6,@"STO_CUDA_ENTRY STV_DEFAULT"
triton_poi_fused__native_batch_norm_legit_no_training_relu_6:
.text.triton_poi_fused__native_batch_norm_legit_no_training_relu_6:
[----:B------:R-:W-:Y:S01]  /*0000*/  LDC R1, c[0x0][0x28] ;  /* 0x00000a00ff017b82 */ /* 0x000fe20000000800 */
[----:B------:R-:W1:Y:S07]  /*0010*/  S2R R0, SR_TID.X ;  /* 0x0000000000007919 */ /* 0x000e6e0000002100 */
[----:B------:R-:W2:Y:S01]  /*0020*/  LDC.64 R2, c[0x0][0x220] ;  /* 0x00008800ff027b82 */ /* 0x000ea20000000a00 */
[----:B------:R-:W-:Y:S01]  /*0030*/  ULDC.64 UR4, c[0x0][0x208] ;  /* 0x0000820000047ab9 */ /* 0x000fe20000000a00 */
[----:B------:R-:W3:Y:S06]  /*0040*/  S2R R7, SR_CTAID.X ;  /* 0x0000000000077919 */ /* 0x000eec0000002500 */
[----:B------:R-:W4:Y:S08]  /*0050*/  LDC.64 R8, c[0x0][0x228] ;  /* 0x00008a00ff087b82 */ /* 0x000f300000000a00 */
[----:B------:R-:W5:Y:S01]  /*0060*/  LDC.64 R10, c[0x0][0x230] ;  /* 0x00008c00ff0a7b82 */ /* 0x000f620000000a00 */
[----:B-1----:R-:W-:-:S02]  /*0070*/  SHF.L.U32 R0, R0, 0x1, RZ ;  /* 0x0000000100007819 */ /* 0x002fc400000006ff */
[----:B---3--:R-:W-:Y:S02]  /*0080*/  SHF.R.S32.HI R5, RZ, 0x16, R7 ;  /* 0x00000016ff057819 */ /* 0x008fe40000011407 */
[----:B------:R-:W-:Y:S02]  /*0090*/  LOP3.LUT R0, R0, 0x1fe, RZ, 0xc0, !PT ;  /* 0x000001fe00007812 */ /* 0x000fe400078ec0ff */
[----:B------:R-:W-:Y:S02]  /*00a0*/  SGXT R5, R5, 0x1 ;  /* 0x000000010505781a */ /* 0x000fe40000000200 */
[----:B------:R-:W-:Y:S02]  /*00b0*/  LEA R0, R7, R0, 0x9 ;  /* 0x0000000007007211 */ /* 0x000fe400078e48ff */
[----:B------:R-:W1:Y:S02]  /*00c0*/  LDC.64 R6, c[0x0][0x218] ;  /* 0x00008600ff067b82 */ /* 0x000e640000000a00 */
[----:B------:R-:W-:-:S04]  /*00d0*/  LEA.HI R5, R5, R0, RZ, 0x6 ;  /* 0x0000000005057211 */ /* 0x000fc800078f30ff */
[----:B------:R-:W-:-:S04]  /*00e0*/  LOP3.LUT R5, R5, 0xffffffc0, RZ, 0xc0, !PT ;  /* 0xffffffc005057812 */ /* 0x000fc800078ec0ff */
[----:B------:R-:W-:Y:S02]  /*00f0*/  IADD3 R13, R0, -R5, RZ ;  /* 0x80000005000d7210 */ /* 0x000fe40007ffe0ff */
[----:B------:R-:W3:Y:S03]  /*0100*/  LDC.64 R4, c[0x0][0x210] ;  /* 0x00008400ff047b82 */ /* 0x000ee60000000a00 */
[----:B--2---:R-:W-:-:S06]  /*0110*/  IMAD.WIDE R2, R13, 0x4, R2 ;  /* 0x000000040d027825 */ /* 0x004fcc00078e0202 */
[----:B------:R-:W2:Y:S01]  /*0120*/  LDG.E.EL.64 R2, desc[UR4][R2.64] ;  /* 0x0000000402027981 */ /* 0x000ea2000c2e1b00 */
[----:B-1----:R-:W-:-:S04]  /*0130*/  IMAD.WIDE R6, R13, 0x4, R6 ;  /* 0x000000040d067825 */ /* 0x002fc800078e0206 */
[C---:B----4-:R-:W-:Y:S02]  /*0140*/  IMAD.WIDE R8, R13.reuse, 0x4, R8 ;  /* 0x000000040d087825 */ /* 0x050fe400078e0208 */
[----:B------:R-:W4:Y:S02]  /*0150*/  LDG.E.EL.64 R6, desc[UR4][R6.64] ;  /* 0x0000000406067981 */ /* 0x000f24000c2e1b00 */
[----:B-----5:R-:W-:Y:S02]  /*0160*/  IMAD.WIDE R10, R13, 0x4, R10 ;  /* 0x000000040d0a7825 */ /* 0x020fe400078e020a */
[----:B------:R-:W5:Y:S02]  /*0170*/  LDG.E.EL.64 R8, desc[UR4][R8.64] ;  /* 0x0000000408087981 */ /* 0x000f64000c2e1b00 */
[----:B---3--:R-:W-:Y:S02]  /*0180*/  IMAD.WIDE R4, R0, 0x4, R4 ;  /* 0x0000000400047825 */ /* 0x008fe400078e0204 */
[----:B------:R-:W5:Y:S04]  /*0190*/  LDG.E.EL.64 R10, desc[UR4][R10.64] ;  /* 0x000000040a0a7981 */ /* 0x000f68000c2e1b00 */
[----:B------:R-:W4:Y:S01]  /*01a0*/  LDG.E.64 R4, desc[UR4][R4.64] ;  /* 0x0000000404047981 */ /* 0x000f22000c1e1b00 */
[----:B------:R-:W-:Y:S01]  /*01b0*/  HFMA2.MMA R14, -RZ, RZ, 1.625, 0 ;  /* 0x3e800000ff0e7435 */ /* 0x000fe200000001ff */
[----:B--2---:R-:W-:Y:S01]  /*01c0*/  FADD R2, R2, 9.9999997473787516356e-06 ;  /* 0x3727c5ac02027421 */ /* 0x004fe20000000000 */
[----:B------:R-:W-:-:S03]  /*01d0*/  FADD R3, R3, 9.9999997473787516356e-06 ;  /* 0x3727c5ac03037421 */ /* 0x000fc60000000000 */
[----:B------:R-:W1:Y:S08]  /*01e0*/  MUFU.SQRT R12, R2 ;  /* 0x00000002000c7308 */ /* 0x000e700000002000 */
[----:B------:R2:W3:Y:S01]  /*01f0*/  MUFU.SQRT R13, R3 ;  /* 0x00000003000d7308 */ /* 0x0004e20000002000 */
[C---:B-1----:R-:W-:Y:S02]  /*0200*/  FSETP.GT.AND P0, PT, R12.reuse, 8.50705917302346158658e+37, PT ;  /* 0x7e8000000c00780b */ /* 0x042fe40003f04000 */
[----:B------:R-:W-:Y:S01]  /*0210*/  FSETP.GEU.AND P2, PT, R12, 1.175494350822287508e-38, PT ;  /* 0x008000000c00780b */ /* 0x000fe20003f4e000 */
[----:B--2---:R-:W1:Y:S01]  /*0220*/  LDC.64 R2, c[0x0][0x238] ;  /* 0x00008e00ff027b82 */ /* 0x004e620000000a00 */
[----:B---3--:R-:W-:-:S02]  /*0230*/  FSETP.GT.AND P1, PT, R13, 8.50705917302346158658e+37, PT ;  /* 0x7e8000000d00780b */ /* 0x008fc40003f24000 */
[----:B------:R-:W-:-:S07]  /*0240*/  FSETP.GEU.AND P3, PT, R13, 1.175494350822287508e-38, PT ;  /* 0x008000000d00780b */ /* 0x000fce0003f6e000 */
[----:B------:R-:W-:-:S04]  /*0250*/  @P0 FMUL R12, R12, 0.25 ;  /* 0x3e8000000c0c0820 */ /* 0x000fc80000400000 */
[----:B------:R-:W-:Y:S01]  /*0260*/  @!P2 FMUL R12, R12, 16777216 ;  /* 0x4b8000000c0ca820 */ /* 0x000fe20000400000 */
[----:B------:R-:W-:-:S04]  /*0270*/  @P1 FMUL R13, R13, 0.25 ;  /* 0x3e8000000d0d1820 */ /* 0x000fc80000400000 */
[----:B------:R-:W-:Y:S01]  /*0280*/  @!P3 FMUL R13, R13, 16777216 ;  /* 0x4b8000000d0db820 */ /* 0x000fe20000400000 */
[----:B------:R-:W2:Y:S01]  /*0290*/  MUFU.RCP R12, R12 ;  /* 0x0000000c000c7308 */ /* 0x000ea20000001000 */
[----:B------:R-:W-:-:S07]  /*02a0*/  FSEL R15, R14, 1, P0 ;  /* 0x3f8000000e0f7808 */ /* 0x000fce0000000000 */
[----:B------:R-:W3:Y:S01]  /*02b0*/  MUFU.RCP R13, R13 ;  /* 0x0000000d000d7308 */ /* 0x000ee20000001000 */
[----:B------:R-:W-:Y:S01]  /*02c0*/  FSEL R14, R14, 1, P1 ;  /* 0x3f8000000e0e7808 */ /* 0x000fe20000800000 */
[----:B------:R-:W-:-:S04]  /*02d0*/  @!P2 FMUL R15, R15, 16777216 ;  /* 0x4b8000000f0fa820 */ /* 0x000fc80000400000 */
[----:B------:R-:W-:Y:S01]  /*02e0*/  @!P3 FMUL R14, R14, 16777216 ;  /* 0x4b8000000e0eb820 */ /* 0x000fe20000400000 */
[----:B----4-:R-:W-:Y:S01]  /*02f0*/  FADD R5, R5, -R7 ;  /* 0x8000000705057221 */ /* 0x010fe20000000000 */
[----:B------:R-:W-:Y:S01]  /*0300*/  FADD R4, R4, -R6 ;  /* 0x8000000604047221 */ /* 0x000fe20000000000 */
[----:B--2---:R-:W-:Y:S01]  /*0310*/  FMUL R15, R12, R15 ;  /* 0x0000000f0c0f7220 */ /* 0x004fe20000400000 */
[----:B---3--:R-:W-:-:S03]  /*0320*/  FMUL R14, R13, R14 ;  /* 0x0000000e0d0e7220 */ /* 0x008fc60000400000 */
[----:B------:R-:W-:Y:S01]  /*0330*/  FMUL R15, R4, R15 ;  /* 0x0000000f040f7220 */ /* 0x000fe20000400000 */
[----:B------:R-:W-:-:S03]  /*0340*/  FMUL R14, R5, R14 ;  /* 0x0000000e050e7220 */ /* 0x000fc60000400000 */
[----:B-----5:R-:W-:Y:S01]  /*0350*/  FFMA R8, R8, R15, R10 ;  /* 0x0000000f08087223 */ /* 0x020fe2000000000a */
[----:B------:R-:W-:-:S04]  /*0360*/  FFMA R9, R9, R14, R11 ;  /* 0x0000000e09097223 */ /* 0x000fc8000000000b */
[----:B------:R-:W-:Y:S02]  /*0370*/  FSETP.GEU.AND P0, PT, R8, RZ, PT ;  /* 0x000000ff0800720b */ /* 0x000fe40003f0e000 */
[C---:B------:R-:W-:Y:S01]  /*0380*/  FSETP.GEU.AND P1, PT, R9.reuse, RZ, PT ;  /* 0x000000ff0900720b */ /* 0x040fe20003f2e000 */
[----:B-1----:R-:W-:Y:S01]  /*0390*/  IMAD.WIDE R2, R0, 0x4, R2 ;  /* 0x0000000400027825 */ /* 0x002fe200078e0202 */
[----:B------:R-:W-:Y:S02]  /*03a0*/  FSEL R8, R8, RZ, P0 ;  /* 0x000000ff08087208 */ /* 0x000fe40000000000 */
[----:B------:R-:W-:-:S05]  /*03b0*/  FSEL R9, R9, RZ, P1 ;  /* 0x000000ff09097208 */ /* 0x000fca0000800000 */
[----:B------:R-:W-:Y:S01]  /*03c0*/  STG.E.64 desc[UR4][R2.64], R8 ;  /* 0x0000000802007986 */ /* 0x000fe2000c101b04 */
[----:B------:R-:W-:Y:S05]  /*03d0*/  EXIT ;  /* 0x000000000000794d */ /* 0x000fea0003800000 */
.L_x_0:
[----:B------:R-:W-:-:S00]  /*03e0*/  BRA `(.L_x_0) ;  /* 0xfffffffc00fc7947 */ /* 0x000fc0000383ffff */
[----:B------:R-:W-:-:S00]  /*03f0*/  NOP ;  /* 0x0000000000007918 */ /* 0x000fc00000000000 */
        /* <DEDUP_REMOVED lines=8> */
.L_x_1:


//--------------------- .nv.global.init           --------------------------
	.section	.nv.global.init,"aw",@progbits
.nv.global.init:
	.type		_$_str,@object
	.size		_$_str,(_$_str_$_2 - _$_str)
_$_str:
        /*0000*/ 	.byte	0x5f, 0x5f, 0x43, 0x55, 0x44, 0x41, 0x5f, 0x46, 0x54, 0x5a, 0x00
	.type		_$_str_$_2,@object
	.size		_$_str_$_2,(.L_1 - _$_str_$_2)
_$_str_$_2:
        /*000b*/ 	.byte	0x5f, 0x5f, 0x43, 0x55, 0x44, 0x41, 0x5f, 0x50, 0x52, 0x45, 0x43, 0x5f, 0x53, 0x51, 0x52, 0x54
        /*001b*/ 	.byte	0x00
.L_1:


//--------------------- .nv.constant0.triton_poi_fused__native_batch_norm_legit_no_training_relu_6 --------------------------
	.section	.nv.constant0.triton_poi_fused__native_batch_norm_legit_no_training_relu_6,"a",@progbits
	.sectionflags	@""
	.align	4
.nv.constant0.triton_poi_fused__native_batch_norm_legit_no_training_relu_6:
	.zero		580
